	.headerflags	@"EF_CUDA_TEXMODE_UNIFIED EF_CUDA_64BIT_ADDRESS EF_CUDA_ACCELERATORS EF_CUDA_SM90 EF_CUDA_VIRTUAL_SM(EF_CUDA_SM90)"
	.elftype	@"ET_EXEC"


//--------------------- .nv.info                  --------------------------
	.section	.nv.info,"",@"SHT_CUDA_INFO"
	.align	4


	//----- nvinfo : EIATTR_REGCOUNT
	.align		4
        /*0000*/ 	.byte	0x04, 0x2f
        /*0002*/ 	.short	(.L_3 - .L_2)
	.align		4
.L_2:
        /*0004*/ 	.word	index@(triton_poi_fused__native_batch_norm_legit_no_training_leaky_relu_1)
        /*0008*/ 	.word	0x00000016


	//----- nvinfo : EIATTR_MIN_STACK_SIZE
	.align		4
.L_3:
        /*000c*/ 	.byte	0x04, 0x12
        /*000e*/ 	.short	(.L_5 - .L_4)
	.align		4
.L_4:
        /*0010*/ 	.word	index@(triton_poi_fused__native_batch_norm_legit_no_training_leaky_relu_1)
        /*0014*/ 	.word	0x00000000


	//----- nvinfo : EIATTR_FRAME_SIZE
	.align		4
.L_5:
        /*0018*/ 	.byte	0x04, 0x11
        /*001a*/ 	.short	(.L_7 - .L_6)
	.align		4
.L_6:
        /*001c*/ 	.word	index@(triton_poi_fused__native_batch_norm_legit_no_training_leaky_relu_1)
        /*0020*/ 	.word	0x00000000


	//----- nvinfo : EIATTR_MIN_STACK_SIZE
	.align		4
.L_7:
        /*0024*/ 	.byte	0x04, 0x12
        /*0026*/ 	.short	(.L_9 - .L_8)
	.align		4
.L_8:
        /*0028*/ 	.word	index@(triton_poi_fused__native_batch_norm_legit_no_training_leaky_relu_1)
        /*002c*/ 	.word	0x00000000
.L_9:


//--------------------- .nv.info.triton_poi_fused__native_batch_norm_legit_no_training_leaky_relu_1 --------------------------
	.section	.nv.info.triton_poi_fused__native_batch_norm_legit_no_training_leaky_relu_1,"",@"SHT_CUDA_INFO"
	.sectionflags	@""
	.align	4


	//----- nvinfo : EIATTR_CUDA_API_VERSION
	.align		4
        /*0000*/ 	.byte	0x04, 0x37
        /*0002*/ 	.short	(.L_11 - .L_10)
.L_10:
        /*0004*/ 	.word	0x0000007c


	//----- nvinfo : EIATTR_KPARAM_INFO
	.align		4
.L_11:
        /*0008*/ 	.byte	0x04, 0x17
        /*000a*/ 	.short	(.L_13 - .L_12)
.L_12:
        /*000c*/ 	.word	0x00000000
        /*0010*/ 	.short	0x0006
        /*0012*/ 	.short	0x0030
        /*0014*/ 	.byte	0x00, 0xf0, 0x11, 0x00


	//----- nvinfo : EIATTR_KPARAM_INFO
	.align		4
.L_13:
        /*0018*/ 	.byte	0x04, 0x17
        /*001a*/ 	.short	(.L_15 - .L_14)
.L_14:
        /*001c*/ 	.word	0x00000000
        /*0020*/ 	.short	0x0005
        /*0022*/ 	.short	0x0028
        /*0024*/ 	.byte	0x00, 0xf4, 0x21, 0x00


	//----- nvinfo : EIATTR_KPARAM_INFO
	.align		4
.L_15:
        /*0028*/ 	.byte	0x04, 0x17
        /*002a*/ 	.short	(.L_17 - .L_16)
.L_16:
        /*002c*/ 	.word	0x00000000
        /*0030*/ 	.short	0x0004
        /*0032*/ 	.short	0x0020
        /*0034*/ 	.byte	0x00, 0xf4, 0x21, 0x00


	//----- nvinfo : EIATTR_KPARAM_INFO
	.align		4
.L_17:
        /*0038*/ 	.byte	0x04, 0x17
        /*003a*/ 	.short	(.L_19 - .L_18)
.L_18:
        /*003c*/ 	.word	0x00000000
        /*0040*/ 	.short	0x0003
        /*0042*/ 	.short	0x0018
        /*0044*/ 	.byte	0x00, 0xf4, 0x21, 0x00


	//----- nvinfo : EIATTR_KPARAM_INFO
	.align		4
.L_19:
        /*0048*/ 	.byte	0x04, 0x17
        /*004a*/ 	.short	(.L_21 - .L_20)
.L_20:
        /*004c*/ 	.word	0x00000000
        /*0050*/ 	.short	0x0002
        /*0052*/ 	.short	0x0010
        /*0054*/ 	.byte	0x00, 0xf4, 0x21, 0x00


	//----- nvinfo : EIATTR_KPARAM_INFO
	.align		4
.L_21:
        /*0058*/ 	.byte	0x04, 0x17
        /*005a*/ 	.short	(.L_23 - .L_22)
.L_22:
        /*005c*/ 	.word	0x00000000
        /*0060*/ 	.short	0x0001
        /*0062*/ 	.short	0x0008
        /*0064*/ 	.byte	0x00, 0xf4, 0x21, 0x00


	//----- nvinfo : EIATTR_KPARAM_INFO
	.align		4
.L_23:
        /*0068*/ 	.byte	0x04, 0x17
        /*006a*/ 	.short	(.L_25 - .L_24)
.L_24:
        /*006c*/ 	.word	0x00000000
        /*0070*/ 	.short	0x0000
        /*0072*/ 	.short	0x0000
        /*0074*/ 	.byte	0x00, 0xf4, 0x21, 0x00


	//----- nvinfo : EIATTR_SPARSE_MMA_MASK
	.align		4
.L_25:
        /*0078*/ 	.byte	0x03, 0x50
        /*007a*/ 	.short	0x0000


	//----- nvinfo : EIATTR_MAXREG_COUNT
	.align		4
        /*007c*/ 	.byte	0x03, 0x1b
        /*007e*/ 	.short	0x00ff


	//----- nvinfo : EIATTR_EXIT_INSTR_OFFSETS
	.align		4
        /*0080*/ 	.byte	0x04, 0x1c
        /*0082*/ 	.short	(.L_27 - .L_26)


	//   ....[0]....
.L_26:
        /*0084*/ 	.word	0x00000480


	//   ....[1]....
        /*0088*/ 	.word	0x000004a0


	//----- nvinfo : EIATTR_REQNTID
	.align		4
.L_27:
        /*008c*/ 	.byte	0x04, 0x10
        /*008e*/ 	.short	(.L_29 - .L_28)
.L_28:
        /*0090*/ 	.word	0x00000080
        /*0094*/ 	.word	0x00000001
        /*0098*/ 	.word	0x00000001


	//----- nvinfo : EIATTR_CBANK_PARAM_SIZE
	.align		4
.L_29:
        /*009c*/ 	.byte	0x03, 0x19
        /*009e*/ 	.short	0x0034


	//----- nvinfo : EIATTR_PARAM_CBANK
	.align		4
        /*00a0*/ 	.byte	0x04, 0x0a
        /*00a2*/ 	.short	(.L_31 - .L_30)
	.align		4
.L_30:
        /*00a4*/ 	.word	index@(.nv.constant0.triton_poi_fused__native_batch_norm_legit_no_training_leaky_relu_1)
        /*00a8*/ 	.short	0x0210
        /*00aa*/ 	.short	0x0034


	//----- nvinfo : EIATTR_SW_WAR
	.align		4
.L_31:
        /*00ac*/ 	.byte	0x04, 0x36
        /*00ae*/ 	.short	(.L_33 - .L_32)
.L_32:
        /*00b0*/ 	.word	0x00000008
.L_33:


//--------------------- .nv.callgraph             --------------------------
	.section	.nv.callgraph,"",@"SHT_CUDA_CALLGRAPH"
	.align	4
	.sectionentsize	8
	.align		4
        /*0000*/ 	.word	0x00000000
	.align		4
        /*0004*/ 	.word	0xffffffff
	.align		4
        /*0008*/ 	.word	0x00000000
	.align		4
        /*000c*/ 	.word	0xfffffffe
	.align		4
        /*0010*/ 	.word	0x00000000
	.align		4
        /*0014*/ 	.word	0xfffffffd
	.align		4
        /*0018*/ 	.word	0x00000000
	.align		4
        /*001c*/ 	.word	0xfffffffc


//--------------------- .nv.constant4             --------------------------
	.section	.nv.constant4,"a",@progbits
	.align	8
	.align		8
.nv.constant4:
        /*0000*/ 	.dword	_$_str
	.align		8
        /*0008*/ 	.dword	_$_str_$_2


//--------------------- .text.triton_poi_fused__native_batch_norm_legit_no_training_leaky_relu_1 --------------------------
	.section	.text.triton_poi_fused__native_batch_norm_legit_no_training_leaky_relu_1,"ax",@progbits
	.align	128
        .global         triton_poi_fused__native_batch_norm_legit_no_training_leaky_relu_1
        .type           triton_poi_fused__native_batch_norm_legit_no_training_leaky_relu_1,@function
        .size           triton_poi_fused__native_batch_norm_legit_no_training_leaky_relu_1,(.L_x_1 - triton_poi_fused__native_batch_norm_legit_no_training_leaky_relu_1)
        .other          triton_poi_fused__native_batch_norm_legit_no_training_leaky_relu_1,@"STO_CUDA_ENTRY STV_DEFAULT"
triton_poi_fused__native_batch_norm_legit_no_training_leaky_relu_1:
.text.triton_poi_fused__native_batch_norm_legit_no_training_leaky_relu_1:
[----:B------:R-:W0:Y:S01]  /*0000*/  LDC R1, c[0x0][0x28] ;  /* 0x00000a00ff017b82 */ /* 0x000e220000000800 */
[----:B------:R-:W1:Y:S07]  /*0010*/  S2R R0, SR_TID.X ;  /* 0x0000000000007919 */ /* 0x000e6e0000002100 */
[----:B------:R-:W2:Y:S01]  /*0020*/  LDC.64 R8, c[0x0][0x228] ;  /* 0x00008a00ff087b82 */ /* 0x000ea20000000a00 */
[----:B------:R-:W-:Y:S01]  /*0030*/  ULDC.64 UR4, c[0x0][0x208] ;  /* 0x0000820000047ab9 */ /* 0x000fe20000000a00 */
[----:B------:R-:W3:Y:S06]  /*0040*/  S2R R5, SR_CTAID.X ;  /* 0x0000000000057919 */ /* 0x000eec0000002500 */
[----:B------:R-:W4:Y:S08]  /*0050*/  LDC.64 R12, c[0x0][0x218] ;  /* 0x00008600ff0c7b82 */ /* 0x000f300000000a00 */
[----:B------:R-:W5:Y:S08]  /*0060*/  LDC.64 R14, c[0x0][0x220] ;  /* 0x00008800ff0e7b82 */ /* 0x000f700000000a00 */
[----:B------:R-:W4:Y:S01]  /*0070*/  LDC.64 R16, c[0x0][0x230] ;  /* 0x00008c00ff107b82 */ /* 0x000f220000000a00 */
[----:B-1----:R-:W-:-:S07]  /*0080*/  SHF.L.U32 R0, R0, 0x1, RZ ;  /* 0x0000000100007819 */ /* 0x002fce00000006ff */
[----:B------:R-:W1:Y:S01]  /*0090*/  LDC.64 R18, c[0x0][0x238] ;  /* 0x00008e00ff127b82 */ /* 0x000e620000000a00 */
[----:B---3--:R-:W-:Y:S02]  /*00a0*/  SHF.R.S32.HI R3, RZ, 0x17, R5 ;  /* 0x00000017ff037819 */ /* 0x008fe40000011405 */
[----:B------:R-:W-:Y:S02]  /*00b0*/  LOP3.LUT R0, R0, 0xfe, RZ, 0xc0, !PT ;  /* 0x000000fe00007812 */ /* 0x000fe400078ec0ff */
[----:B------:R-:W-:Y:S02]  /*00c0*/  SGXT R3, R3, 0x1 ;  /* 0x000000010303781a */ /* 0x000fe40000000200 */
[----:B------:R-:W-:Y:S02]  /*00d0*/  LEA R0, R5, R0, 0x8 ;  /* 0x0000000005007211 */ /* 0x000fe400078e40ff */
[----:B------:R-:W-:Y:S02]  /*00e0*/  CS2R R4, SRZ ;  /* 0x0000000000047805 */ /* 0x000fe4000001ff00 */
[----:B------:R-:W-:-:S02]  /*00f0*/  LEA.HI R3, R3, R0, RZ, 0x4 ;  /* 0x0000000003037211 */ /* 0x000fc400078f20ff */
[----:B------:R-:W-:Y:S02]  /*0100*/  ISETP.GE.AND P0, PT, R0, 0x400, PT ;  /* 0x000004000000780c */ /* 0x000fe40003f06270 */
[----:B------:R-:W-:-:S04]  /*0110*/  SHF.R.S32.HI R3, RZ, 0x4, R3 ;  /* 0x00000004ff037819 */ /* 0x000fc80000011403 */
[----:B------:R-:W-:-:S04]  /*0120*/  LEA.HI R2, R3, R3, RZ, 0x4 ;  /* 0x0000000303027211 */ /* 0x000fc800078f20ff */
[----:B------:R-:W-:-:S04]  /*0130*/  LOP3.LUT R2, R2, 0xfffffff0, RZ, 0xc0, !PT ;  /* 0xfffffff002027812 */ /* 0x000fc800078ec0ff */
[----:B------:R-:W-:-:S05]  /*0140*/  IADD3 R11, R3, -R2, RZ ;  /* 0x80000002030b7210 */ /* 0x000fca0007ffe0ff */
[----:B--2---:R-:W-:-:S05]  /*0150*/  IMAD.WIDE R8, R11, 0x4, R8 ;  /* 0x000000040b087825 */ /* 0x004fca00078e0208 */
[----:B------:R-:W2:Y:S04]  /*0160*/  @!P0 LDG.E.EL R4, desc[UR4][R8.64] ;  /* 0x0000000408048981 */ /* 0x000ea8000c2e1900 */
[----:B------:R3:W2:Y:S01]  /*0170*/  @!P0 LDG.E.EL R5, desc[UR4][R8.64] ;  /* 0x0000000408058981 */ /* 0x0006a2000c2e1900 */
[----:B------:R-:W-:Y:S02]  /*0180*/  CS2R R6, SRZ ;  /* 0x0000000000067805 */ /* 0x000fe4000001ff00 */
[----:B------:R-:W-:Y:S01]  /*0190*/  CS2R R2, SRZ ;  /* 0x0000000000027805 */ /* 0x000fe2000001ff00 */
[----:B----4-:R-:W-:-:S04]  /*01a0*/  IMAD.WIDE R12, R0, 0x4, R12 ;  /* 0x00000004000c7825 */ /* 0x010fc800078e020c */
[C---:B-----5:R-:W-:Y:S01]  /*01b0*/  IMAD.WIDE R14, R11.reuse, 0x4, R14 ;  /* 0x000000040b0e7825 */ /* 0x060fe200078e020e */
[----:B------:R-:W4:Y:S01]  /*01c0*/  @!P0 LDG.E.64 R2, desc[UR4][R12.64] ;  /* 0x000000040c028981 */ /* 0x000f22000c1e1b00 */
[----:B---3--:R-:W-:Y:S02]  /*01d0*/  CS2R R8, SRZ ;  /* 0x0000000000087805 */ /* 0x008fe4000001ff00 */
[C---:B0-----:R-:W-:Y:S01]  /*01e0*/  IMAD.WIDE R16, R11.reuse, 0x4, R16 ;  /* 0x000000040b107825 */ /* 0x041fe200078e0210 */
[----:B------:R-:W4:Y:S03]  /*01f0*/  @!P0 LDG.E.EL R7, desc[UR4][R14.64] ;  /* 0x000000040e078981 */ /* 0x000f26000c2e1900 */
[----:B-1----:R-:W-:Y:S01]  /*0200*/  IMAD.WIDE R18, R11, 0x4, R18 ;  /* 0x000000040b127825 */ /* 0x002fe200078e0212 */
[----:B------:R0:W3:Y:S01]  /*0210*/  @!P0 LDG.E.EL R6, desc[UR4][R14.64] ;  /* 0x000000040e068981 */ /* 0x0000e2000c2e1900 */
[----:B------:R-:W-:-:S03]  /*0220*/  CS2R R10, SRZ ;  /* 0x00000000000a7805 */ /* 0x000fc6000001ff00 */
[----:B------:R-:W5:Y:S04]  /*0230*/  @!P0 LDG.E.EL R9, desc[UR4][R18.64] ;  /* 0x0000000412098981 */ /* 0x000f68000c2e1900 */
[----:B------:R-:W5:Y:S04]  /*0240*/  @!P0 LDG.E.EL R10, desc[UR4][R16.64] ;  /* 0x00000004100a8981 */ /* 0x000f68000c2e1900 */
[----:B------:R-:W3:Y:S04]  /*0250*/  @!P0 LDG.E.EL R11, desc[UR4][R16.64] ;  /* 0x00000004100b8981 */ /* 0x000ee8000c2e1900 */
[----:B------:R-:W3:Y:S01]  /*0260*/  @!P0 LDG.E.EL R8, desc[UR4][R18.64] ;  /* 0x0000000412088981 */ /* 0x000ee2000c2e1900 */
[----:B0-----:R-:W-:Y:S01]  /*0270*/  HFMA2.MMA R14, -RZ, RZ, 1.625, 0 ;  /* 0x3e800000ff0e7435 */ /* 0x001fe200000001ff */
[----:B--2---:R-:W-:Y:S01]  /*0280*/  FADD R4, R4, 9.9999997473787516356e-06 ;  /* 0x3727c5ac04047421 */ /* 0x004fe20000000000 */
[----:B------:R-:W-:-:S03]  /*0290*/  FADD R5, R5, 9.9999997473787516356e-06 ;  /* 0x3727c5ac05057421 */ /* 0x000fc60000000000 */
[----:B------:R-:W0:Y:S08]  /*02a0*/  MUFU.SQRT R12, R4 ;  /* 0x00000004000c7308 */ /* 0x000e300000002000 */
[----:B------:R-:W1:Y:S01]  /*02b0*/  MUFU.SQRT R13, R5 ;  /* 0x00000005000d7308 */ /* 0x000e620000002000 */
[C---:B0-----:R-:W-:Y:S02]  /*02c0*/  FSETP.GT.AND P1, PT, R12.reuse, 8.50705917302346158658e+37, PT ;  /* 0x7e8000000c00780b */ /* 0x041fe40003f24000 */
[----:B------:R-:W-:-:S02]  /*02d0*/  FSETP.GEU.AND P3, PT, R12, 1.175494350822287508e-38, PT ;  /* 0x008000000c00780b */ /* 0x000fc40003f6e000 */
[C---:B-1----:R-:W-:Y:S02]  /*02e0*/  FSETP.GT.AND P2, PT, R13.reuse, 8.50705917302346158658e+37, PT ;  /* 0x7e8000000d00780b */ /* 0x042fe40003f44000 */
[----:B------:R-:W-:-:S07]  /*02f0*/  FSETP.GEU.AND P4, PT, R13, 1.175494350822287508e-38, PT ;  /* 0x008000000d00780b */ /* 0x000fce0003f8e000 */
[----:B------:R-:W-:-:S04]  /*0300*/  @P1 FMUL R12, R12, 0.25 ;  /* 0x3e8000000c0c1820 */ /* 0x000fc80000400000 */
[----:B------:R-:W-:Y:S01]  /*0310*/  @!P3 FMUL R12, R12, 16777216 ;  /* 0x4b8000000c0cb820 */ /* 0x000fe20000400000 */
[----:B------:R-:W-:-:S04]  /*0320*/  @P2 FMUL R13, R13, 0.25 ;  /* 0x3e8000000d0d2820 */ /* 0x000fc80000400000 */
[----:B------:R-:W-:Y:S01]  /*0330*/  @!P4 FMUL R13, R13, 16777216 ;  /* 0x4b8000000d0dc820 */ /* 0x000fe20000400000 */
[----:B------:R-:W0:Y:S01]  /*0340*/  MUFU.RCP R12, R12 ;  /* 0x0000000c000c7308 */ /* 0x000e220000001000 */
[----:B------:R-:W-:-:S07]  /*0350*/  FSEL R5, R14, 1, P1 ;  /* 0x3f8000000e057808 */ /* 0x000fce0000800000 */
[----:B------:R-:W1:Y:S01]  /*0360*/  MUFU.RCP R13, R13 ;  /* 0x0000000d000d7308 */ /* 0x000e620000001000 */
[----:B------:R-:W-:Y:S01]  /*0370*/  FSEL R14, R14, 1, P2 ;  /* 0x3f8000000e0e7808 */ /* 0x000fe20001000000 */
[----:B------:R-:W-:-:S04]  /*0380*/  @!P3 FMUL R5, R5, 16777216 ;  /* 0x4b8000000505b820 */ /* 0x000fc80000400000 */
[----:B------:R-:W-:Y:S01]  /*0390*/  @!P4 FMUL R14, R14, 16777216 ;  /* 0x4b8000000e0ec820 */ /* 0x000fe20000400000 */
[----:B0-----:R-:W-:Y:S01]  /*03a0*/  FMUL R4, R12, R5 ;  /* 0x000000050c047220 */ /* 0x001fe20000400000 */
[----:B----4-:R-:W-:Y:S01]  /*03b0*/  FADD R7, -R7, R2 ;  /* 0x0000000207077221 */ /* 0x010fe20000000100 */
[----:B---3--:R-:W-:Y:S02]  /*03c0*/  FADD R6, -R6, R3 ;  /* 0x0000000306067221 */ /* 0x008fe40000000100 */
[----:B------:R-:W0:Y:S01]  /*03d0*/  LDC.64 R2, c[0x0][0x210] ;  /* 0x00008400ff027b82 */ /* 0x000e220000000a00 */
[----:B-1----:R-:W-:Y:S01]  /*03e0*/  FMUL R5, R13, R14 ;  /* 0x0000000e0d057220 */ /* 0x002fe20000400000 */
[----:B------:R-:W-:-:S03]  /*03f0*/  FMUL R4, R7, R4 ;  /* 0x0000000407047220 */ /* 0x000fc60000400000 */
[----:B------:R-:W-:Y:S01]  /*0400*/  FMUL R5, R6, R5 ;  /* 0x0000000506057220 */ /* 0x000fe20000400000 */
[----:B-----5:R-:W-:-:S03]  /*0410*/  FFMA R4, R4, R10, R9 ;  /* 0x0000000a04047223 */ /* 0x020fc60000000009 */
[----:B------:R-:W-:Y:S02]  /*0420*/  FFMA R5, R5, R11, R8 ;  /* 0x0000000b05057223 */ /* 0x000fe40000000008 */
[----:B------:R-:W-:-:S03]  /*0430*/  FSETP.GT.AND P1, PT, R4, RZ, PT ;  /* 0x000000ff0400720b */ /* 0x000fc60003f24000 */
[----:B------:R-:W-:Y:S01]  /*0440*/  FSETP.GT.AND P2, PT, R5, RZ, PT ;  /* 0x000000ff0500720b */ /* 0x000fe20003f44000 */
[----:B0-----:R-:W-:-:S09]  /*0450*/  IMAD.WIDE R2, R0, 0x4, R2 ;  /* 0x0000000400027825 */ /* 0x001fd200078e0202 */
[----:B------:R-:W-:-:S03]  /*0460*/  @!P1 FMUL R4, R4, 0.10000000149011611938 ;  /* 0x3dcccccd04049820 */ /* 0x000fc60000400000 */
[----:B------:R-:W-:Y:S01]  /*0470*/  @!P2 FMUL R5, R5, 0.10000000149011611938 ;  /* 0x3dcccccd0505a820 */ /* 0x000fe20000400000 */
[----:B------:R-:W-:Y:S06]  /*0480*/  @P0 EXIT ;  /* 0x000000000000094d */ /* 0x000fec0003800000 */
[----:B------:R-:W-:Y:S01]  /*0490*/  STG.E.64 desc[UR4][R2.64], R4 ;  /* 0x0000000402007986 */ /* 0x000fe2000c101b04 */
[----:B------:R-:W-:Y:S05]  /*04a0*/  EXIT ;  /* 0x000000000000794d */ /* 0x000fea0003800000 */
.L_x_0:
[----:B------:R-:W-:-:S00]  /*04b0*/  BRA `(.L_x_0) ;  /* 0xfffffffc00fc7947 */ /* 0x000fc0000383ffff */
[----:B------:R-:W-:-:S00]  /*04c0*/  NOP ;  /* 0x0000000000007918 */ /* 0x000fc00000000000 */
        /* <DEDUP_REMOVED lines=11> */
.L_x_1:


//--------------------- .nv.global.init           --------------------------
	.section	.nv.global.init,"aw",@progbits
.nv.global.init:
	.type		_$_str,@object
	.size		_$_str,(_$_str_$_2 - _$_str)
_$_str:
        /*0000*/ 	.byte	0x5f, 0x5f, 0x43, 0x55, 0x44, 0x41, 0x5f, 0x46, 0x54, 0x5a, 0x00
	.type		_$_str_$_2,@object
	.size		_$_str_$_2,(.L_1 - _$_str_$_2)
_$_str_$_2:
        /*000b*/ 	.byte	0x5f, 0x5f, 0x43, 0x55, 0x44, 0x41, 0x5f, 0x50, 0x52, 0x45, 0x43, 0x5f, 0x53, 0x51, 0x52, 0x54
        /*001b*/ 	.byte	0x00
.L_1:


//--------------------- .nv.constant0.triton_poi_fused__native_batch_norm_legit_no_training_leaky_relu_1 --------------------------
	.section	.nv.constant0.triton_poi_fused__native_batch_norm_legit_no_training_leaky_relu_1,"a",@progbits
	.sectionflags	@""
	.align	4
.nv.constant0.triton_poi_fused__native_batch_norm_legit_no_training_leaky_relu_1:
	.zero		580
